//
// Generated by NVIDIA NVVM Compiler
//
// Compiler Build ID: CL-36424714
// Cuda compilation tools, release 13.0, V13.0.88
// Based on NVVM 20.0.0
//

.version 9.0
.target sm_100
.address_size 64

	// .globl	_Z12channel_testv
.extern .func  (.param .b32 func_retval0) vprintf
(
	.param .b64 vprintf_param_0,
	.param .b64 vprintf_param_1
)
;
.global .attribute(.managed) .align 8 .b8 ch[32];
.global .align 1 .b8 $str[76] = {91, 100, 101, 118, 105, 99, 101, 93, 32, 100, 97, 116, 97, 32, 114, 101, 99, 101, 105, 118, 101, 100, 58, 10, 91, 100, 101, 118, 105, 99, 101, 93, 32, 32, 32, 97, 58, 32, 37, 100, 10, 91, 100, 101, 118, 105, 99, 101, 93, 32, 32, 32, 98, 58, 32, 37, 99, 10, 91, 100, 101, 118, 105, 99, 101, 93, 32, 32, 32, 99, 58, 32, 37, 102, 10};
.global .align 1 .b8 $str$1[76] = {91, 100, 101, 118, 105, 99, 101, 93, 32, 100, 97, 116, 97, 32, 109, 111, 100, 105, 102, 105, 101, 100, 58, 10, 91, 100, 101, 118, 105, 99, 101, 93, 32, 32, 32, 97, 58, 32, 37, 100, 10, 91, 100, 101, 118, 105, 99, 101, 93, 32, 32, 32, 98, 58, 32, 37, 99, 10, 91, 100, 101, 118, 105, 99, 101, 93, 32, 32, 32, 99, 58, 32, 37, 102, 10};
.global .align 1 .b8 $str$2[19] = {91, 100, 101, 118, 105, 99, 101, 93, 32, 102, 105, 110, 105, 115, 104, 101, 100, 10};

.visible .entry _Z12channel_testv()
{
	.local .align 16 .b8 	__local_depot0[16];
	.reg .b64 	%SP;
	.reg .b64 	%SPL;
	.reg .pred 	%p<3>;
	.reg .b16 	%rs<8>;
	.reg .b32 	%r<44>;
	.reg .b32 	%f<3>;
	.reg .b64 	%rd<29>;
	.reg .b64 	%fd<3>;

	mov.u64 	%SPL, __local_depot0;
	cvta.local.u64 	%SP, %SPL;
	ld.global.u64 	%rd1, [ch];
$L__BB0_1:
	ld.volatile.u32 	%r2, [%rd1];
	setp.eq.s32 	%p1, %r2, 0;
	@%p1 bra 	$L__BB0_1;
	add.u64 	%rd3, %SP, 0;
	add.u64 	%rd4, %SPL, 0;
	ld.global.u64 	%rd5, [ch+16];
	ld.u8 	%r3, [%rd5];
	ld.u8 	%rs5, [%rd5+1];
	mul.wide.u16 	%r4, %rs5, 256;
	or.b32  	%r5, %r4, %r3;
	ld.u8 	%r6, [%rd5+2];
	shl.b32 	%r7, %r6, 16;
	or.b32  	%r8, %r5, %r7;
	ld.u8 	%r9, [%rd5+3];
	shl.b32 	%r10, %r9, 24;
	or.b32  	%r11, %r8, %r10;
	ld.u8 	%rs6, [%rd5+4];
	ld.u8 	%rs1, [%rd5+5];
	ld.u8 	%rs2, [%rd5+6];
	ld.u8 	%rs3, [%rd5+7];
	ld.u8 	%r12, [%rd5+8];
	ld.u8 	%rs7, [%rd5+9];
	mul.wide.u16 	%r13, %rs7, 256;
	or.b32  	%r14, %r13, %r12;
	ld.u8 	%r15, [%rd5+10];
	shl.b32 	%r16, %r15, 16;
	or.b32  	%r17, %r14, %r16;
	ld.u8 	%r18, [%rd5+11];
	shl.b32 	%r19, %r18, 24;
	or.b32  	%r20, %r17, %r19;
	mov.b32 	%f2, %r20;
	bar.sync 	0;
	ld.global.u64 	%rd6, [ch];
	mov.b32 	%r21, 0;
	st.volatile.u32 	[%rd6], %r21;
	ld.global.u64 	%rd7, [ch+8];
	mov.b32 	%r22, 1;
	st.volatile.u32 	[%rd7], %r22;
	cvt.u32.u16 	%r23, %rs6;
	cvt.s32.s8 	%r24, %r23;
	cvt.f64.f32 	%fd1, %f2;
	st.local.v2.u32 	[%rd4], {%r11, %r24};
	st.local.f64 	[%rd4+8], %fd1;
	mov.u64 	%rd8, $str;
	cvta.global.u64 	%rd9, %rd8;
	{ // callseq 0, 0
	.param .b64 param0;
	st.param.b64 	[param0], %rd9;
	.param .b64 param1;
	st.param.b64 	[param1], %rd3;
	.param .b32 retval0;
	call.uni (retval0), 
	vprintf, 
	(
	param0, 
	param1
	);
	ld.param.b32 	%r25, [retval0];
	} // callseq 0
	add.s32 	%r1, %r11, 1;
	add.s16 	%rs4, %rs6, 1;
	add.f32 	%f1, %f2, 0f3F800000;
	cvt.u32.u16 	%r27, %rs4;
	cvt.s32.s8 	%r28, %r27;
	cvt.f64.f32 	%fd2, %f1;
	st.local.v2.u32 	[%rd4], {%r1, %r28};
	st.local.f64 	[%rd4+8], %fd2;
	mov.u64 	%rd10, $str$1;
	cvta.global.u64 	%rd11, %rd10;
	{ // callseq 1, 0
	.param .b64 param0;
	st.param.b64 	[param0], %rd11;
	.param .b64 param1;
	st.param.b64 	[param1], %rd3;
	.param .b32 retval0;
	call.uni (retval0), 
	vprintf, 
	(
	param0, 
	param1
	);
	ld.param.b32 	%r29, [retval0];
	} // callseq 1
	ld.global.u64 	%rd2, [ch+8];
$L__BB0_3:
	ld.volatile.u32 	%r31, [%rd2];
	setp.eq.s32 	%p2, %r31, 0;
	@%p2 bra 	$L__BB0_3;
	ld.global.u64 	%rd12, [ch+16];
	st.u8 	[%rd12], %r1;
	shr.u32 	%r32, %r1, 8;
	ld.global.u64 	%rd13, [ch+16];
	st.u8 	[%rd13+1], %r32;
	shr.u32 	%r33, %r1, 16;
	ld.global.u64 	%rd14, [ch+16];
	st.u8 	[%rd14+2], %r33;
	shr.u32 	%r34, %r1, 24;
	ld.global.u64 	%rd15, [ch+16];
	st.u8 	[%rd15+3], %r34;
	ld.global.u64 	%rd16, [ch+16];
	st.u8 	[%rd16+4], %rs4;
	ld.global.u64 	%rd17, [ch+16];
	st.u8 	[%rd17+5], %rs1;
	ld.global.u64 	%rd18, [ch+16];
	st.u8 	[%rd18+6], %rs2;
	ld.global.u64 	%rd19, [ch+16];
	st.u8 	[%rd19+7], %rs3;
	mov.b32 	%r35, %f1;
	ld.global.u64 	%rd20, [ch+16];
	st.u8 	[%rd20+8], %r35;
	shr.u32 	%r36, %r35, 8;
	ld.global.u64 	%rd21, [ch+16];
	st.u8 	[%rd21+9], %r36;
	shr.u32 	%r37, %r35, 16;
	ld.global.u64 	%rd22, [ch+16];
	st.u8 	[%rd22+10], %r37;
	shr.u32 	%r38, %r35, 24;
	ld.global.u64 	%rd23, [ch+16];
	st.u8 	[%rd23+11], %r38;
	ld.global.u64 	%rd24, [ch+24];
	mov.b32 	%r39, 12;
	st.volatile.u32 	[%rd24], %r39;
	ld.global.u64 	%rd25, [ch+8];
	mov.b32 	%r40, 0;
	st.volatile.u32 	[%rd25], %r40;
	ld.global.u64 	%rd26, [ch];
	mov.b32 	%r41, 1;
	st.volatile.u32 	[%rd26], %r41;
	mov.u64 	%rd27, $str$2;
	cvta.global.u64 	%rd28, %rd27;
	{ // callseq 2, 0
	.param .b64 param0;
	st.param.b64 	[param0], %rd28;
	.param .b64 param1;
	st.param.b64 	[param1], 0;
	.param .b32 retval0;
	call.uni (retval0), 
	vprintf, 
	(
	param0, 
	param1
	);
	ld.param.b32 	%r42, [retval0];
	} // callseq 2
	ret;

}


// ===== COMPILED SASS (sm_100) =====

	.target	sm_100

	.elftype	@"ET_EXEC"


//--------------------- .note.nv.tkinfo           --------------------------
	.section	.note.nv.tkinfo,"",@"SHT_NOTE"
	.sectionflags	@"SHF_NOTE_NV_TKINFO"
	.tkinfo
        /*0018*/ 	.word	0x00000002
        /*0030*/ 	.string	""
        /*0030*/ 	.string	"ptxas"
        /*0030*/ 	.string	"Cuda compilation tools, release 13.0, V13.0.88"
        /*0030*/ 	.string	"Build cuda_13.0.r13.0/compiler.36424714_0"
        /*0030*/ 	.string	"-arch sm_100 -m 64 "



//--------------------- .note.nv.cuinfo           --------------------------
	.section	.note.nv.cuinfo,"",@"SHT_NOTE"
	.sectionflags	@"SHF_NOTE_NV_CUINFO"
        /*0018*/ 	.short	0x0002
        /*001a*/ 	.short	0x0064
        /*001c*/ 	.short	0x0082
	.zero		2


//--------------------- .nv.info                  --------------------------
	.section	.nv.info,"",@"SHT_CUDA_INFO"
	.align	4


	//----- nvinfo : EIATTR_REGCOUNT
	.align		4
        /*0000*/ 	.byte	0x04, 0x2f
        /*0002*/ 	.short	(.L_5 - .L_4)
	.align		4
.L_4:
        /*0004*/ 	.word	index@(_Z12channel_testv)
        /*0008*/ 	.word	0x0000001e


	//----- nvinfo : EIATTR_FRAME_SIZE
	.align		4
.L_5:
        /*000c*/ 	.byte	0x04, 0x11
        /*000e*/ 	.short	(.L_7 - .L_6)
	.align		4
.L_6:
        /*0010*/ 	.word	index@(_Z12channel_testv)
        /*0014*/ 	.word	0x00000010


	//----- nvinfo : EIATTR_MIN_STACK_SIZE
	.align		4
.L_7:
        /*0018*/ 	.byte	0x04, 0x12
        /*001a*/ 	.short	(.L_9 - .L_8)
	.align		4
.L_8:
        /*001c*/ 	.word	index@(_Z12channel_testv)
        /*0020*/ 	.word	0x00000010
.L_9:


//--------------------- .nv.compat                --------------------------
	.section	.nv.compat,"",@"SHT_CUDA_COMPAT_INFO"
	.align	4
        /*0000*/ 	.byte	0x02, 0x09, 0x00, 0x00, 0x02, 0x02, 0x01, 0x00, 0x02, 0x05, 0x05, 0x00, 0x03, 0x07, 0x01, 0x01
        /*0010*/ 	.byte	0x02, 0x03, 0x00, 0x00, 0x02, 0x06, 0x01, 0x00, 0x04, 0x0b, 0x08, 0x00, 0x09, 0x00, 0x00, 0x00
        /*0020*/ 	.byte	0x00, 0x00, 0x00, 0x00


//--------------------- .nv.info._Z12channel_testv --------------------------
	.section	.nv.info._Z12channel_testv,"",@"SHT_CUDA_INFO"
	.sectionflags	@""
	.align	4


	//----- nvinfo : EIATTR_CUDA_API_VERSION
	.align		4
        /*0000*/ 	.byte	0x04, 0x37
        /*0002*/ 	.short	(.L_11 - .L_10)
.L_10:
        /*0004*/ 	.word	0x00000082


	//----- nvinfo : EIATTR_SPARSE_MMA_MASK
	.align		4
.L_11:
        /*0008*/ 	.byte	0x03, 0x50
        /*000a*/ 	.short	0x0000


	//----- nvinfo : EIATTR_MAXREG_COUNT
	.align		4
        /*000c*/ 	.byte	0x03, 0x1b
        /*000e*/ 	.short	0x00ff


	//----- nvinfo : EIATTR_NUM_BARRIERS
	.align		4
        /*0010*/ 	.byte	0x02, 0x4c
        /*0012*/ 	.byte	0x01
	.zero		1


	//----- nvinfo : EIATTR_EXTERNS
	.align		4
        /*0014*/ 	.byte	0x04, 0x0f
        /*0016*/ 	.short	(.L_13 - .L_12)


	//   ....[0]....
	.align		4
.L_12:
        /*0018*/ 	.word	index@(vprintf)


	//----- nvinfo : EIATTR_MERCURY_ISA_VERSION
	.align		4
.L_13:
        /*001c*/ 	.byte	0x03, 0x5f
        /*001e*/ 	.short	0x0101


	//----- nvinfo : EIATTR_VRC_CTA_INIT_COUNT
	.align		4
        /*0020*/ 	.byte	0x02, 0x4a
	.zero		1
	.zero		1


	//----- nvinfo : EIATTR_SYSCALL_OFFSETS
	.align		4
        /*0024*/ 	.byte	0x04, 0x46
        /*0026*/ 	.short	(.L_15 - .L_14)


	//   ....[0]....
.L_14:
        /*0028*/ 	.word	0x00000350


	//   ....[1]....
        /*002c*/ 	.word	0x00000440


	//   ....[2]....
        /*0030*/ 	.word	0x000007a0


	//----- nvinfo : EIATTR_EXIT_INSTR_OFFSETS
	.align		4
.L_15:
        /*0034*/ 	.byte	0x04, 0x1c
        /*0036*/ 	.short	(.L_17 - .L_16)


	//   ....[0]....
.L_16:
        /*0038*/ 	.word	0x000007b0


	//----- nvinfo : EIATTR_CRS_STACK_SIZE
	.align		4
.L_17:
        /*003c*/ 	.byte	0x04, 0x1e
        /*003e*/ 	.short	(.L_19 - .L_18)
.L_18:
        /*0040*/ 	.word	0x00000000


	//----- nvinfo : EIATTR_SW_WAR
	.align		4
.L_19:
        /*0044*/ 	.byte	0x04, 0x36
        /*0046*/ 	.short	(.L_21 - .L_20)
.L_20:
        /*0048*/ 	.word	0x00000008
.L_21:


//--------------------- .nv.callgraph             --------------------------
	.section	.nv.callgraph,"",@"SHT_CUDA_CALLGRAPH"
	.align	4
	.sectionentsize	8
	.align		4
        /*0000*/ 	.word	0x00000000
	.align		4
        /*0004*/ 	.word	0xffffffff
	.align		4
        /*0008*/ 	.word	index@(_Z12channel_testv)
	.align		4
        /*000c*/ 	.word	index@(vprintf)
	.align		4
        /*0010*/ 	.word	0x00000000
	.align		4
        /*0014*/ 	.word	0xfffffffe
	.align		4
        /*0018*/ 	.word	0x00000000
	.align		4
        /*001c*/ 	.word	0xfffffffd
	.align		4
        /*0020*/ 	.word	0x00000000
	.align		4
        /*0024*/ 	.word	0xfffffffc


//--------------------- .nv.constant4             --------------------------
	.section	.nv.constant4,"a",@progbits
	.align	8
	.align		8
.nv.constant4:
        /*0000*/ 	.dword	vprintf
	.align		8
        /*0008*/ 	.dword	ch
	.align		8
        /*0010*/ 	.dword	$str
	.align		8
        /*0018*/ 	.dword	$str$1
	.align		8
        /*0020*/ 	.dword	$str$2


//--------------------- .text._Z12channel_testv   --------------------------
	.section	.text._Z12channel_testv,"ax",@progbits
	.align	128
        .global         _Z12channel_testv
        .type           _Z12channel_testv,@function
        .size           _Z12channel_testv,(.L_x_8 - _Z12channel_testv)
        .other          _Z12channel_testv,@"STO_CUDA_ENTRY STV_DEFAULT"
_Z12channel_testv:
.text._Z12channel_testv:
[----:B------:R-:W0:Y:S08]  /*0000*/  LDC R1, c[0x0][0x37c] ;  /* 0x0000df00ff017b82 */ /* 0x000e300000000800 */
[----:B------:R-:W1:Y:S01]  /*0010*/  LDC.64 R4, c[0x4][0x8] ;  /* 0x01000200ff047b82 */ /* 0x000e620000000a00 */
[----:B------:R-:W1:Y:S01]  /*0020*/  LDCU.64 UR36, c[0x0][0x358] ;  /* 0x00006b00ff2477ac */ /* 0x000e620008000a00 */
[----:B0-----:R-:W-:Y:S01]  /*0030*/  VIADD R1, R1, 0xfffffff0 ;  /* 0xfffffff001017836 */ /* 0x001fe20000000000 */
[----:B-1----:R0:W5:Y:S01]  /*0040*/  LDG.E.64 R2, desc[UR36][R4.64] ;  /* 0x0000002404027981 */ /* 0x002162000c1e1b00 */
[----:B------:R-:W1:Y:S01]  /*0050*/  LDCU UR4, c[0x0][0x2f8] ;  /* 0x00005f00ff0477ac */ /* 0x000e620008000800 */
[----:B------:R-:W-:Y:S01]  /*0060*/  BSSY B0, `(.L_x_0) ;  /* 0x0000008000007945 */ /* 0x000fe20003800000 */
[----:B------:R-:W2:Y:S01]  /*0070*/  LDCU UR5, c[0x0][0x2fc] ;  /* 0x00005f80ff0577ac */ /* 0x000ea20008000800 */
[----:B-1----:R-:W-:-:S05]  /*0080*/  IADD3 R17, P0, PT, R1, UR4, RZ ;  /* 0x0000000401117c10 */ /* 0x002fca000ff1e0ff */
[----:B0-2---:R-:W-:-:S08]  /*0090*/  IMAD.X R16, RZ, RZ, UR5, P0 ;  /* 0x00000005ff107e24 */ /* 0x005fd000080e06ff */
.L_x_1:
[----:B-----5:R-:W2:Y:S01]  /*00a0*/  LD.E.STRONG.SYS R0, desc[UR36][R2.64] ;  /* 0x0000002402007980 */ /* 0x020ea2000c115900 */
[----:B------:R-:W-:Y:S05]  /*00b0*/  YIELD ;  /* 0x0000000000007946 */ /* 0x000fea0003800000 */
[----:B--2---:R-:W-:-:S13]  /*00c0*/  ISETP.NE.AND P0, PT, R0, RZ, PT ;  /* 0x000000ff0000720c */ /* 0x004fda0003f05270 */
[----:B------:R-:W-:Y:S05]  /*00d0*/  @!P0 BRA `(.L_x_1) ;  /* 0xfffffffc00f08947 */ /* 0x000fea000383ffff */
[----:B------:R-:W-:Y:S05]  /*00e0*/  BSYNC B0 ;  /* 0x0000000000007941 */ /* 0x000fea0003800000 */
.L_x_0:
[----:B------:R-:W2:Y:S04]  /*00f0*/  LDG.E.64 R6, desc[UR36][R4.64+0x10] ;  /* 0x0000102404067981 */ /* 0x000ea8000c1e1b00 */
[----:B--2---:R-:W2:Y:S04]  /*0100*/  LD.E.U8 R2, desc[UR36][R6.64+0x8] ;  /* 0x0000082406027980 */ /* 0x004ea8000c101100 */
[----:B------:R-:W2:Y:S04]  /*0110*/  LD.E.U8 R13, desc[UR36][R6.64+0x9] ;  /* 0x00000924060d7980 */ /* 0x000ea8000c101100 */
[----:B------:R-:W3:Y:S04]  /*0120*/  LD.E.U8 R0, desc[UR36][R6.64] ;  /* 0x0000002406007980 */ /* 0x000ee8000c101100 */
[----:B------:R-:W3:Y:S04]  /*0130*/  LD.E.U8 R3, desc[UR36][R6.64+0x1] ;  /* 0x0000012406037980 */ /* 0x000ee8000c101100 */
[----:B------:R-:W4:Y:S04]  /*0140*/  LD.E.U8 R15, desc[UR36][R6.64+0xa] ;  /* 0x00000a24060f7980 */ /* 0x000f28000c101100 */
[----:B------:R-:W4:Y:S04]  /*0150*/  LD.E.U8 R9, desc[UR36][R6.64+0x2] ;  /* 0x0000022406097980 */ /* 0x000f28000c101100 */
[----:B------:R-:W4:Y:S04]  /*0160*/  LD.E.U8 R19, desc[UR36][R6.64+0xb] ;  /* 0x00000b2406137980 */ /* 0x000f28000c101100 */
[----:B------:R-:W4:Y:S04]  /*0170*/  LD.E.U8 R11, desc[UR36][R6.64+0x3] ;  /* 0x00000324060b7980 */ /* 0x000f28000c101100 */
[----:B------:R-:W4:Y:S04]  /*0180*/  LD.E.U8 R25, desc[UR36][R6.64+0x4] ;  /* 0x0000042406197980 */ /* 0x000f28000c101100 */
[----:B------:R-:W5:Y:S04]  /*0190*/  LD.E.U8 R22, desc[UR36][R6.64+0x5] ;  /* 0x0000052406167980 */ /* 0x000f68000c101100 */
[----:B------:R-:W5:Y:S04]  /*01a0*/  LD.E.U8 R23, desc[UR36][R6.64+0x6] ;  /* 0x0000062406177980 */ /* 0x000f68000c101100 */
[----:B------:R0:W5:Y:S01]  /*01b0*/  LD.E.U8 R24, desc[UR36][R6.64+0x7] ;  /* 0x0000072406187980 */ /* 0x000162000c101100 */
[----:B------:R-:W-:Y:S05]  /*01c0*/  WARPSYNC.ALL ;  /* 0x0000000000007948 */ /* 0x000fea0003800000 */
[----:B--2---:R-:W-:-:S02]  /*01d0*/  IMAD R2, R13, 0x100, R2 ;  /* 0x000001000d027824 */ /* 0x004fc400078e0202 */
[----:B---3--:R-:W-:-:S03]  /*01e0*/  IMAD R0, R3, 0x100, R0 ;  /* 0x0000010003007824 */ /* 0x008fc600078e0200 */
[----:B----4-:R-:W-:Y:S01]  /*01f0*/  LEA R2, R15, R2, 0x10 ;  /* 0x000000020f027211 */ /* 0x010fe200078e80ff */
[----:B------:R-:W-:-:S04]  /*0200*/  IMAD R0, R9, 0x10000, R0 ;  /* 0x0001000009007824 */ /* 0x000fc800078e0200 */
[----:B------:R-:W-:Y:S02]  /*0210*/  IMAD R19, R19, 0x1000000, R2 ;  /* 0x0100000013137824 */ /* 0x000fe400078e0202 */
[----:B------:R-:W-:Y:S01]  /*0220*/  IMAD R2, R11, 0x1000000, R0 ;  /* 0x010000000b027824 */ /* 0x000fe200078e0200 */
[----:B------:R-:W-:Y:S06]  /*0230*/  BAR.SYNC.DEFER_BLOCKING 0x0 ;  /* 0x0000000000007b1d */ /* 0x000fec0000010000 */
[----:B------:R-:W1:Y:S01]  /*0240*/  F2F.F64.F32 R12, R19 ;  /* 0x00000013000c7310 */ /* 0x000e620000201800 */
[----:B------:R-:W-:Y:S01]  /*0250*/  HFMA2 R15, -RZ, RZ, 0, 5.9604644775390625e-08 ;  /* 0x00000001ff0f7431 */ /* 0x000fe200000001ff */
[----:B------:R-:W-:Y:S01]  /*0260*/  PRMT R3, R25, 0x8880, RZ ;  /* 0x0000888019037816 */ /* 0x000fe200000000ff */
[----:B------:R-:W2:Y:S01]  /*0270*/  LDCU.64 UR4, c[0x4][0x10] ;  /* 0x01000200ff0477ac */ /* 0x000ea20008000a00 */
[----:B------:R-:W3:Y:S01]  /*0280*/  LDG.E.64 R6, desc[UR36][R4.64] ;  /* 0x0000002404067981 */ /* 0x000ee2000c1e1b00 */
[----:B------:R-:W-:-:S03]  /*0290*/  MOV R18, 0x0 ;  /* 0x0000000000127802 */ /* 0x000fc60000000f00 */
[----:B---3--:R0:W-:Y:S04]  /*02a0*/  ST.E.STRONG.SYS desc[UR36][R6.64], RZ ;  /* 0x000000ff06007985 */ /* 0x0081e8000c115924 */
[----:B------:R2:W3:Y:S01]  /*02b0*/  LDG.E.64 R10, desc[UR36][R4.64+0x8] ;  /* 0x00000824040a7981 */ /* 0x0004e2000c1e1b00 */
[----:B------:R4:W1:Y:S01]  /*02c0*/  LDC.64 R8, c[0x4][R18] ;  /* 0x0100000012087b82 */ /* 0x0008620000000a00 */
[----:B0-----:R-:W-:Y:S01]  /*02d0*/  IMAD.MOV.U32 R6, RZ, RZ, R17 ;  /* 0x000000ffff067224 */ /* 0x001fe200078e0011 */
[----:B------:R-:W-:Y:S01]  /*02e0*/  MOV R7, R16 ;  /* 0x0000001000077202 */ /* 0x000fe20000000f00 */
[----:B--2---:R-:W-:Y:S02]  /*02f0*/  IMAD.U32 R4, RZ, RZ, UR4 ;  /* 0x00000004ff047e24 */ /* 0x004fe4000f8e00ff */
[----:B------:R-:W-:Y:S01]  /*0300*/  IMAD.U32 R5, RZ, RZ, UR5 ;  /* 0x00000005ff057e24 */ /* 0x000fe2000f8e00ff */
[----:B---3--:R4:W-:Y:S04]  /*0310*/  ST.E.STRONG.SYS desc[UR36][R10.64], R15 ;  /* 0x0000000f0a007985 */ /* 0x0089e8000c115924 */
[----:B-1----:R4:W-:Y:S04]  /*0320*/  STL.64 [R1+0x8], R12 ;  /* 0x0000080c01007387 */ /* 0x0029e80000100a00 */
[----:B------:R4:W-:Y:S02]  /*0330*/  STL.64 [R1], R2 ;  /* 0x0000000201007387 */ /* 0x0009e40000100a00 */
[----:B------:R-:W-:-:S07]  /*0340*/  LEPC R20, `(.L_x_2) ;  /* 0x000000001014794e */ /* 0x000fce0000000000 */
[----:B----45:R-:W-:Y:S05]  /*0350*/  CALL.ABS.NOINC R8 ;  /* 0x0000000008007343 */ /* 0x030fea0003c00000 */
.L_x_2:
[----:B------:R-:W-:Y:S01]  /*0360*/  FADD R19, R19, 1 ;  /* 0x3f80000013137421 */ /* 0x000fe20000000000 */
[----:B------:R-:W-:Y:S01]  /*0370*/  VIADD R25, R25, 0x1 ;  /* 0x0000000119197836 */ /* 0x000fe20000000000 */
[----:B------:R0:W1:Y:S01]  /*0380*/  LDC.64 R8, c[0x4][R18] ;  /* 0x0100000012087b82 */ /* 0x0000620000000a00 */
[----:B------:R-:W-:Y:S01]  /*0390*/  VIADD R2, R2, 0x1 ;  /* 0x0000000102027836 */ /* 0x000fe20000000000 */
[----:B------:R-:W2:Y:S01]  /*03a0*/  F2F.F64.F32 R10, R19 ;  /* 0x00000013000a7310 */ /* 0x000ea20000201800 */
[----:B------:R-:W3:Y:S01]  /*03b0*/  LDCU.64 UR4, c[0x4][0x18] ;  /* 0x01000300ff0477ac */ /* 0x000ee20008000a00 */
[----:B------:R-:W-:Y:S01]  /*03c0*/  PRMT R3, R25, 0x8880, RZ ;  /* 0x0000888019037816 */ /* 0x000fe200000000ff */
[----:B------:R-:W-:Y:S02]  /*03d0*/  IMAD.MOV.U32 R6, RZ, RZ, R17 ;  /* 0x000000ffff067224 */ /* 0x000fe400078e0011 */
[----:B------:R-:W-:Y:S02]  /*03e0*/  IMAD.MOV.U32 R7, RZ, RZ, R16 ;  /* 0x000000ffff077224 */ /* 0x000fe400078e0010 */
[----:B------:R0:W-:Y:S04]  /*03f0*/  STL.64 [R1], R2 ;  /* 0x0000000201007387 */ /* 0x0001e80000100a00 */
[----:B--2---:R0:W-:Y:S01]  /*0400*/  STL.64 [R1+0x8], R10 ;  /* 0x0000080a01007387 */ /* 0x0041e20000100a00 */
[----:B---3--:R-:W-:Y:S01]  /*0410*/  IMAD.U32 R4, RZ, RZ, UR4 ;  /* 0x00000004ff047e24 */ /* 0x008fe2000f8e00ff */
[----:B------:R-:W-:-:S07]  /*0420*/  MOV R5, UR5 ;  /* 0x0000000500057c02 */ /* 0x000fce0008000f00 */
[----:B------:R-:W-:-:S07]  /*0430*/  LEPC R20, `(.L_x_3) ;  /* 0x000000001014794e */ /* 0x000fce0000000000 */
[----:B01----:R-:W-:Y:S05]  /*0440*/  CALL.ABS.NOINC R8 ;  /* 0x0000000008007343 */ /* 0x003fea0003c00000 */
.L_x_3:
[----:B------:R-:W0:Y:S02]  /*0450*/  LDC.64 R8, c[0x4][0x8] ;  /* 0x01000200ff087b82 */ /* 0x000e240000000a00 */
[----:B0-----:R0:W5:Y:S01]  /*0460*/  LDG.E.64 R4, desc[UR36][R8.64+0x8] ;  /* 0x0000082408047981 */ /* 0x001162000c1e1b00 */
[----:B------:R-:W-:Y:S01]  /*0470*/  BSSY B0, `(.L_x_4) ;  /* 0x0000005000007945 */ /* 0x000fe20003800000 */
.L_x_5:
[----:B-----5:R-:W2:Y:S01]  /*0480*/  LD.E.STRONG.SYS R0, desc[UR36][R4.64] ;  /* 0x0000002404007980 */ /* 0x020ea2000c115900 */
[----:B------:R-:W-:Y:S05]  /*0490*/  YIELD ;  /* 0x0000000000007946 */ /* 0x000fea0003800000 */
[----:B--2---:R-:W-:-:S13]  /*04a0*/  ISETP.NE.AND P0, PT, R0, RZ, PT ;  /* 0x000000ff0000720c */ /* 0x004fda0003f05270 */
[----:B------:R-:W-:Y:S05]  /*04b0*/  @!P0 BRA `(.L_x_5) ;  /* 0xfffffffc00f08947 */ /* 0x000fea000383ffff */
[----:B------:R-:W-:Y:S05]  /*04c0*/  BSYNC B0 ;  /* 0x0000000000007941 */ /* 0x000fea0003800000 */
.L_x_4:
[----:B------:R-:W2:Y:S01]  /*04d0*/  LDG.E.64 R4, desc[UR36][R8.64+0x10] ;  /* 0x0000102408047981 */ /* 0x000ea2000c1e1b00 */
[--C-:B------:R-:W-:Y:S01]  /*04e0*/  SHF.R.U32.HI R17, RZ, 0x8, R2.reuse ;  /* 0x00000008ff117819 */ /* 0x100fe20000011602 */
[----:B------:R-:W1:Y:S02]  /*04f0*/  LDCU.64 UR4, c[0x4][0x20] ;  /* 0x01000400ff0477ac */ /* 0x000e640008000a00 */
[----:B--2---:R2:W-:Y:S04]  /*0500*/  ST.E.U8 desc[UR36][R4.64], R2 ;  /* 0x0000000204007985 */ /* 0x0045e8000c101124 */
[----:B------:R-:W3:Y:S01]  /*0510*/  LDG.E.64 R6, desc[UR36][R8.64+0x10] ;  /* 0x0000102408067981 */ /* 0x000ee2000c1e1b00 */
[----:B------:R-:W-:-:S03]  /*0520*/  SHF.R.U32.HI R21, RZ, 0x10, R2 ;  /* 0x00000010ff157819 */ /* 0x000fc60000011602 */
[----:B---3--:R3:W-:Y:S04]  /*0530*/  ST.E.U8 desc[UR36][R6.64+0x1], R17 ;  /* 0x0000011106007985 */ /* 0x0087e8000c101124 */
[----:B------:R-:W4:Y:S01]  /*0540*/  LDG.E.64 R10, desc[UR36][R8.64+0x10] ;  /* 0x00001024080a7981 */ /* 0x000f22000c1e1b00 */
[----:B------:R-:W-:-:S03]  /*0550*/  SHF.R.U32.HI R27, RZ, 0x18, R2 ;  /* 0x00000018ff1b7819 */ /* 0x000fc60000011602 */
[----:B----4-:R4:W-:Y:S04]  /*0560*/  ST.E.U8 desc[UR36][R10.64+0x2], R21 ;  /* 0x000002150a007985 */ /* 0x0109e8000c101124 */
[----:B------:R-:W5:Y:S04]  /*0570*/  LDG.E.64 R12, desc[UR36][R8.64+0x10] ;  /* 0x00001024080c7981 */ /* 0x000f68000c1e1b00 */
[----:B-----5:R5:W-:Y:S04]  /*0580*/  ST.E.U8 desc[UR36][R12.64+0x3], R27 ;  /* 0x0000031b0c007985 */ /* 0x020be8000c101124 */
[----:B------:R-:W2:Y:S04]  /*0590*/  LDG.E.64 R14, desc[UR36][R8.64+0x10] ;  /* 0x00001024080e7981 */ /* 0x000ea8000c1e1b00 */
[----:B--2---:R2:W-:Y:S04]  /*05a0*/  ST.E.U8 desc[UR36][R14.64+0x4], R25 ;  /* 0x000004190e007985 */ /* 0x0045e8000c101124 */
[----:B------:R-:W3:Y:S04]  /*05b0*/  LDG.E.64 R2, desc[UR36][R8.64+0x10] ;  /* 0x0000102408027981 */ /* 0x000ee8000c1e1b00 */
[----:B---3--:R-:W-:Y:S04]  /*05c0*/  ST.E.U8 desc[UR36][R2.64+0x5], R22 ;  /* 0x0000051602007985 */ /* 0x008fe8000c101124 */
[----:B------:R-:W3:Y:S04]  /*05d0*/  LDG.E.64 R4, desc[UR36][R8.64+0x10] ;  /* 0x0000102408047981 */ /* 0x000ee8000c1e1b00 */
[----:B---3--:R3:W-:Y:S04]  /*05e0*/  ST.E.U8 desc[UR36][R4.64+0x6], R23 ;  /* 0x0000061704007985 */ /* 0x0087e8000c101124 */
[----:B------:R-:W4:Y:S04]  /*05f0*/  LDG.E.64 R6, desc[UR36][R8.64+0x10] ;  /* 0x0000102408067981 */ /* 0x000f28000c1e1b00 */
[----:B----4-:R4:W-:Y:S04]  /*0600*/  ST.E.U8 desc[UR36][R6.64+0x7], R24 ;  /* 0x0000071806007985 */ /* 0x0109e8000c101124 */
[----:B------:R-:W5:Y:S01]  /*0610*/  LDG.E.64 R10, desc[UR36][R8.64+0x10] ;  /* 0x00001024080a7981 */ /* 0x000f62000c1e1b00 */
[----:B------:R-:W-:-:S03]  /*0620*/  SHF.R.U32.HI R21, RZ, 0x8, R19 ;  /* 0x00000008ff157819 */ /* 0x000fc60000011613 */
[----:B-----5:R5:W-:Y:S04]  /*0630*/  ST.E.U8 desc[UR36][R10.64+0x8], R19 ;  /* 0x000008130a007985 */ /* 0x020be8000c101124 */
[----:B------:R-:W3:Y:S01]  /*0640*/  LDG.E.64 R12, desc[UR36][R8.64+0x10] ;  /* 0x00001024080c7981 */ /* 0x000ee2000c1e1b00 */
[----:B--2---:R-:W-:-:S03]  /*0650*/  SHF.R.U32.HI R25, RZ, 0x10, R19 ;  /* 0x00000010ff197819 */ /* 0x004fc60000011613 */
[----:B---3--:R2:W-:Y:S04]  /*0660*/  ST.E.U8 desc[UR36][R12.64+0x9], R21 ;  /* 0x000009150c007985 */ /* 0x0085e8000c101124 */
[----:B------:R-:W3:Y:S01]  /*0670*/  LDG.E.64 R16, desc[UR36][R8.64+0x10] ;  /* 0x0000102408107981 */ /* 0x000ee2000c1e1b00 */
[----:B------:R-:W-:-:S03]  /*0680*/  SHF.R.U32.HI R23, RZ, 0x18, R19 ;  /* 0x00000018ff177819 */ /* 0x000fc60000011613 */
[----:B---3--:R3:W-:Y:S04]  /*0690*/  ST.E.U8 desc[UR36][R16.64+0xa], R25 ;  /* 0x00000a1910007985 */ /* 0x0087e8000c101124 */
[----:B------:R-:W5:Y:S01]  /*06a0*/  LDG.E.64 R4, desc[UR36][R8.64+0x10] ;  /* 0x0000102408047981 */ /* 0x000f62000c1e1b00 */
[----:B----4-:R-:W-:-:S03]  /*06b0*/  IMAD.MOV.U32 R7, RZ, RZ, 0xc ;  /* 0x0000000cff077424 */ /* 0x010fc600078e00ff */
[----:B-----5:R1:W-:Y:S04]  /*06c0*/  ST.E.U8 desc[UR36][R4.64+0xb], R23 ;  /* 0x00000b1704007985 */ /* 0x0203e8000c101124 */
[----:B------:R-:W4:Y:S04]  /*06d0*/  LDG.E.64 R2, desc[UR36][R8.64+0x18] ;  /* 0x0000182408027981 */ /* 0x000f28000c1e1b00 */
[----:B----4-:R4:W-:Y:S04]  /*06e0*/  ST.E.STRONG.SYS desc[UR36][R2.64], R7 ;  /* 0x0000000702007985 */ /* 0x0109e8000c115924 */
[----:B------:R-:W5:Y:S01]  /*06f0*/  LDG.E.64 R10, desc[UR36][R8.64+0x8] ;  /* 0x00000824080a7981 */ /* 0x000f62000c1e1b00 */
[----:B------:R-:W-:Y:S01]  /*0700*/  HFMA2 R15, -RZ, RZ, 0, 5.9604644775390625e-08 ;  /* 0x00000001ff0f7431 */ /* 0x000fe200000001ff */
[----:B------:R-:W-:-:S02]  /*0710*/  MOV R0, 0x0 ;  /* 0x0000000000007802 */ /* 0x000fc40000000f00 */
[----:B-----5:R0:W-:Y:S04]  /*0720*/  ST.E.STRONG.SYS desc[UR36][R10.64], RZ ;  /* 0x000000ff0a007985 */ /* 0x0201e8000c115924 */
[----:B--2---:R-:W2:Y:S01]  /*0730*/  LDG.E.64 R12, desc[UR36][R8.64] ;  /* 0x00000024080c7981 */ /* 0x004ea2000c1e1b00 */
[----:B---3--:R0:W3:Y:S01]  /*0740*/  LDC.64 R16, c[0x4][R0] ;  /* 0x0100000000107b82 */ /* 0x0080e20000000a00 */
[----:B-1----:R-:W-:Y:S01]  /*0750*/  IMAD.U32 R4, RZ, RZ, UR4 ;  /* 0x00000004ff047e24 */ /* 0x002fe2000f8e00ff */
[----:B----4-:R-:W-:Y:S01]  /*0760*/  CS2R R6, SRZ ;  /* 0x0000000000067805 */ /* 0x010fe2000001ff00 */
[----:B------:R-:W-:Y:S01]  /*0770*/  IMAD.U32 R5, RZ, RZ, UR5 ;  /* 0x00000005ff057e24 */ /* 0x000fe2000f8e00ff */
[----:B--23--:R0:W-:Y:S06]  /*0780*/  ST.E.STRONG.SYS desc[UR36][R12.64], R15 ;  /* 0x0000000f0c007985 */ /* 0x00c1ec000c115924 */
[----:B------:R-:W-:-:S07]  /*0790*/  LEPC R20, `(.L_x_6) ;  /* 0x000000001014794e */ /* 0x000fce0000000000 */
[----:B0-----:R-:W-:Y:S05]  /*07a0*/  CALL.ABS.NOINC R16 ;  /* 0x0000000010007343 */ /* 0x001fea0003c00000 */
.L_x_6:
[----:B------:R-:W-:Y:S05]  /*07b0*/  EXIT ;  /* 0x000000000000794d */ /* 0x000fea0003800000 */
.L_x_7:
[----:B------:R-:W-:-:S00]  /*07c0*/  BRA `(.L_x_7) ;  /* 0xfffffffc00fc7947 */ /* 0x000fc0000383ffff */
[----:B------:R-:W-:-:S00]  /*07d0*/  NOP ;  /* 0x0000000000007918 */ /* 0x000fc00000000000 */
        /* <DEDUP_REMOVED lines=10> */
.L_x_8:


//--------------------- .nv.global.init           --------------------------
	.section	.nv.global.init,"aw",@progbits
.nv.global.init:
	.type		$str$2,@object
	.size		$str$2,($str - $str$2)
$str$2:
        /*0000*/ 	.byte	0x5b, 0x64, 0x65, 0x76, 0x69, 0x63, 0x65, 0x5d, 0x20, 0x66, 0x69, 0x6e, 0x69, 0x73, 0x68, 0x65
        /*0010*/ 	.byte	0x64, 0x0a, 0x00
	.type		$str,@object
	.size		$str,($str$1 - $str)
$str:
        /*0013*/ 	.byte	0x5b, 0x64, 0x65, 0x76, 0x69, 0x63, 0x65, 0x5d, 0x20, 0x64, 0x61, 0x74, 0x61, 0x20, 0x72, 0x65
        /*0023*/ 	.byte	0x63, 0x65, 0x69, 0x76, 0x65, 0x64, 0x3a, 0x0a, 0x5b, 0x64, 0x65, 0x76, 0x69, 0x63, 0x65, 0x5d
        /*0033*/ 	.byte	0x20, 0x20, 0x20, 0x61, 0x3a, 0x20, 0x25, 0x64, 0x0a, 0x5b, 0x64, 0x65, 0x76, 0x69, 0x63, 0x65
        /*0043*/ 	.byte	0x5d, 0x20, 0x20, 0x20, 0x62, 0x3a, 0x20, 0x25, 0x63, 0x0a, 0x5b, 0x64, 0x65, 0x76, 0x69, 0x63
        /*0053*/ 	.byte	0x65, 0x5d, 0x20, 0x20, 0x20, 0x63, 0x3a, 0x20, 0x25, 0x66, 0x0a, 0x00
	.type		$str$1,@object
	.size		$str$1,(.L_2 - $str$1)
$str$1:
        /*005f*/ 	.byte	0x5b, 0x64, 0x65, 0x76, 0x69, 0x63, 0x65, 0x5d, 0x20, 0x64, 0x61, 0x74, 0x61, 0x20, 0x6d, 0x6f
        /*006f*/ 	.byte	0x64, 0x69, 0x66, 0x69, 0x65, 0x64, 0x3a, 0x0a, 0x5b, 0x64, 0x65, 0x76, 0x69, 0x63, 0x65, 0x5d
        /*007f*/ 	.byte	0x20, 0x20, 0x20, 0x61, 0x3a, 0x20, 0x25, 0x64, 0x0a, 0x5b, 0x64, 0x65, 0x76, 0x69, 0x63, 0x65
        /*008f*/ 	.byte	0x5d, 0x20, 0x20, 0x20, 0x62, 0x3a, 0x20, 0x25, 0x63, 0x0a, 0x5b, 0x64, 0x65, 0x76, 0x69, 0x63
        /*009f*/ 	.byte	0x65, 0x5d, 0x20, 0x20, 0x20, 0x63, 0x3a, 0x20, 0x25, 0x66, 0x0a, 0x00
.L_2:


//--------------------- .nv.shared.reserved.0     --------------------------
	.section	.nv.shared.reserved.0,"aw",@nobits
	.weak		__nv_reservedSMEM_offset_0_alias
	.size		__nv_reservedSMEM_offset_0_alias, 0, 64
	.other		__nv_reservedSMEM_offset_0_alias,@"STO_CUDA_RESERVED_SHARED STV_DEFAULT"
__nv_reservedSMEM_offset_0_alias:
	.zero		0
	.zero		64


//--------------------- .nv.global                --------------------------
	.section	.nv.global,"aw",@nobits
	.align	8
.nv.global:
	.type		ch,@object
	.size		ch,(.L_0 - ch)
	.other		ch,@"STV_DEFAULT STO_CUDA_MANAGED"
ch:
	.zero		32
.L_0:


//--------------------- .nv.constant0._Z12channel_testv --------------------------
	.section	.nv.constant0._Z12channel_testv,"a",@progbits
	.sectionflags	@""
	.align	4
.nv.constant0._Z12channel_testv:
	.zero		896


//--------------------- SYMBOLS --------------------------

	.type		.nv.reservedSmem.offset0,@object
	.size		.nv.reservedSmem.offset0,0x4
	.type		vprintf,@function
